	.headerflags	@"EF_CUDA_TEXMODE_UNIFIED EF_CUDA_64BIT_ADDRESS EF_CUDA_ACCELERATORS EF_CUDA_SM90 EF_CUDA_VIRTUAL_SM(EF_CUDA_SM90)"
	.elftype	@"ET_EXEC"


//--------------------- .nv.info                  --------------------------
	.section	.nv.info,"",@"SHT_CUDA_INFO"
	.align	4


	//----- nvinfo : EIATTR_REGCOUNT
	.align		4
        /*0000*/ 	.byte	0x04, 0x2f
        /*0002*/ 	.short	(.L_3 - .L_2)
	.align		4
.L_2:
        /*0004*/ 	.word	index@(triton_poi_fused__native_batch_norm_legit_no_training_relu_23)
        /*0008*/ 	.word	0x00000016


	//----- nvinfo : EIATTR_MIN_STACK_SIZE
	.align		4
.L_3:
        /*000c*/ 	.byte	0x04, 0x12
        /*000e*/ 	.short	(.L_5 - .L_4)
	.align		4
.L_4:
        /*0010*/ 	.word	index@(triton_poi_fused__native_batch_norm_legit_no_training_relu_23)
        /*0014*/ 	.word	0x00000000


	//----- nvinfo : EIATTR_FRAME_SIZE
	.align		4
.L_5:
        /*0018*/ 	.byte	0x04, 0x11
        /*001a*/ 	.short	(.L_7 - .L_6)
	.align		4
.L_6:
        /*001c*/ 	.word	index@(triton_poi_fused__native_batch_norm_legit_no_training_relu_23)
        /*0020*/ 	.word	0x00000000


	//----- nvinfo : EIATTR_MIN_STACK_SIZE
	.align		4
.L_7:
        /*0024*/ 	.byte	0x04, 0x12
        /*0026*/ 	.short	(.L_9 - .L_8)
	.align		4
.L_8:
        /*0028*/ 	.word	index@(triton_poi_fused__native_batch_norm_legit_no_training_relu_23)
        /*002c*/ 	.word	0x00000000
.L_9:


//--------------------- .nv.info.triton_poi_fused__native_batch_norm_legit_no_training_relu_23 --------------------------
	.section	.nv.info.triton_poi_fused__native_batch_norm_legit_no_training_relu_23,"",@"SHT_CUDA_INFO"
	.sectionflags	@""
	.align	4


	//----- nvinfo : EIATTR_CUDA_API_VERSION
	.align		4
        /*0000*/ 	.byte	0x04, 0x37
        /*0002*/ 	.short	(.L_11 - .L_10)
.L_10:
        /*0004*/ 	.word	0x0000007c


	//----- nvinfo : EIATTR_KPARAM_INFO
	.align		4
.L_11:
        /*0008*/ 	.byte	0x04, 0x17
        /*000a*/ 	.short	(.L_13 - .L_12)
.L_12:
        /*000c*/ 	.word	0x00000000
        /*0010*/ 	.short	0x0006
        /*0012*/ 	.short	0x0030
        /*0014*/ 	.byte	0x00, 0xf0, 0x11, 0x00


	//----- nvinfo : EIATTR_KPARAM_INFO
	.align		4
.L_13:
        /*0018*/ 	.byte	0x04, 0x17
        /*001a*/ 	.short	(.L_15 - .L_14)
.L_14:
        /*001c*/ 	.word	0x00000000
        /*0020*/ 	.short	0x0005
        /*0022*/ 	.short	0x0028
        /*0024*/ 	.byte	0x00, 0xf4, 0x21, 0x00


	//----- nvinfo : EIATTR_KPARAM_INFO
	.align		4
.L_15:
        /*0028*/ 	.byte	0x04, 0x17
        /*002a*/ 	.short	(.L_17 - .L_16)
.L_16:
        /*002c*/ 	.word	0x00000000
        /*0030*/ 	.short	0x0004
        /*0032*/ 	.short	0x0020
        /*0034*/ 	.byte	0x00, 0xf4, 0x21, 0x00


	//----- nvinfo : EIATTR_KPARAM_INFO
	.align		4
.L_17:
        /*0038*/ 	.byte	0x04, 0x17
        /*003a*/ 	.short	(.L_19 - .L_18)
.L_18:
        /*003c*/ 	.word	0x00000000
        /*0040*/ 	.short	0x0003
        /*0042*/ 	.short	0x0018
        /*0044*/ 	.byte	0x00, 0xf4, 0x21, 0x00


	//----- nvinfo : EIATTR_KPARAM_INFO
	.align		4
.L_19:
        /*0048*/ 	.byte	0x04, 0x17
        /*004a*/ 	.short	(.L_21 - .L_20)
.L_20:
        /*004c*/ 	.word	0x00000000
        /*0050*/ 	.short	0x0002
        /*0052*/ 	.short	0x0010
        /*0054*/ 	.byte	0x00, 0xf4, 0x21, 0x00


	//----- nvinfo : EIATTR_KPARAM_INFO
	.align		4
.L_21:
        /*0058*/ 	.byte	0x04, 0x17
        /*005a*/ 	.short	(.L_23 - .L_22)
.L_22:
        /*005c*/ 	.word	0x00000000
        /*0060*/ 	.short	0x0001
        /*0062*/ 	.short	0x0008
        /*0064*/ 	.byte	0x00, 0xf4, 0x21, 0x00


	//----- nvinfo : EIATTR_KPARAM_INFO
	.align		4
.L_23:
        /*0068*/ 	.byte	0x04, 0x17
        /*006a*/ 	.short	(.L_25 - .L_24)
.L_24:
        /*006c*/ 	.word	0x00000000
        /*0070*/ 	.short	0x0000
        /*0072*/ 	.short	0x0000
        /*0074*/ 	.byte	0x00, 0xf4, 0x21, 0x00


	//----- nvinfo : EIATTR_SPARSE_MMA_MASK
	.align		4
.L_25:
        /*0078*/ 	.byte	0x03, 0x50
        /*007a*/ 	.short	0x0000


	//----- nvinfo : EIATTR_MAXREG_COUNT
	.align		4
        /*007c*/ 	.byte	0x03, 0x1b
        /*007e*/ 	.short	0x00ff


	//----- nvinfo : EIATTR_EXIT_INSTR_OFFSETS
	.align		4
        /*0080*/ 	.byte	0x04, 0x1c
        /*0082*/ 	.short	(.L_27 - .L_26)


	//   ....[0]....
.L_26:
        /*0084*/ 	.word	0x00000480


	//   ....[1]....
        /*0088*/ 	.word	0x000004a0


	//----- nvinfo : EIATTR_REQNTID
	.align		4
.L_27:
        /*008c*/ 	.byte	0x04, 0x10
        /*008e*/ 	.short	(.L_29 - .L_28)
.L_28:
        /*0090*/ 	.word	0x00000080
        /*0094*/ 	.word	0x00000001
        /*0098*/ 	.word	0x00000001


	//----- nvinfo : EIATTR_CBANK_PARAM_SIZE
	.align		4
.L_29:
        /*009c*/ 	.byte	0x03, 0x19
        /*009e*/ 	.short	0x0034


	//----- nvinfo : EIATTR_PARAM_CBANK
	.align		4
        /*00a0*/ 	.byte	0x04, 0x0a
        /*00a2*/ 	.short	(.L_31 - .L_30)
	.align		4
.L_30:
        /*00a4*/ 	.word	index@(.nv.constant0.triton_poi_fused__native_batch_norm_legit_no_training_relu_23)
        /*00a8*/ 	.short	0x0210
        /*00aa*/ 	.short	0x0034


	//----- nvinfo : EIATTR_SW_WAR
	.align		4
.L_31:
        /*00ac*/ 	.byte	0x04, 0x36
        /*00ae*/ 	.short	(.L_33 - .L_32)
.L_32:
        /*00b0*/ 	.word	0x00000008
.L_33:


//--------------------- .nv.callgraph             --------------------------
	.section	.nv.callgraph,"",@"SHT_CUDA_CALLGRAPH"
	.align	4
	.sectionentsize	8
	.align		4
        /*0000*/ 	.word	0x00000000
	.align		4
        /*0004*/ 	.word	0xffffffff
	.align		4
        /*0008*/ 	.word	0x00000000
	.align		4
        /*000c*/ 	.word	0xfffffffe
	.align		4
        /*0010*/ 	.word	0x00000000
	.align		4
        /*0014*/ 	.word	0xfffffffd
	.align		4
        /*0018*/ 	.word	0x00000000
	.align		4
        /*001c*/ 	.word	0xfffffffc


//--------------------- .nv.constant4             --------------------------
	.section	.nv.constant4,"a",@progbits
	.align	8
	.align		8
.nv.constant4:
        /*0000*/ 	.dword	_$_str
	.align		8
        /*0008*/ 	.dword	_$_str_$_2


//--------------------- .text.triton_poi_fused__native_batch_norm_legit_no_training_relu_23 --------------------------
	.section	.text.triton_poi_fused__native_batch_norm_legit_no_training_relu_23,"ax",@progbits
	.align	128
        .global         triton_poi_fused__native_batch_norm_legit_no_training_relu_23
        .type           triton_poi_fused__native_batch_norm_legit_no_training_relu_23,@function
        .size           triton_poi_fused__native_batch_norm_legit_no_training_relu_23,(.L_x_1 - triton_poi_fused__native_batch_norm_legit_no_training_relu_23)
        .other          triton_poi_fused__native_batch_norm_legit_no_training_relu_23,@"STO_CUDA_ENTRY STV_DEFAULT"
triton_poi_fused__native_batch_norm_legit_no_training_relu_23:
.text.triton_poi_fused__native_batch_norm_legit_no_training_relu_23:
[----:B------:R-:W0:Y:S01]  /*0000*/  LDC R1, c[0x0][0x28] ;  /* 0x00000a00ff017b82 */ /* 0x000e220000000800 */
[----:B------:R-:W1:Y:S07]  /*0010*/  S2R R0, SR_TID.X ;  /* 0x0000000000007919 */ /* 0x000e6e0000002100 */
[----:B------:R-:W2:Y:S01]  /*0020*/  LDC.64 R8, c[0x0][0x220] ;  /* 0x00008800ff087b82 */ /* 0x000ea20000000a00 */
[----:B------:R-:W-:Y:S01]  /*0030*/  ULDC.64 UR4, c[0x0][0x208] ;  /* 0x0000820000047ab9 */ /* 0x000fe20000000a00 */
[----:B------:R-:W3:Y:S06]  /*0040*/  S2R R3, SR_CTAID.X ;  /* 0x0000000000037919 */ /* 0x000eec0000002500 */
[----:B------:R-:W4:Y:S08]  /*0050*/  LDC.64 R14, c[0x0][0x218] ;  /* 0x00008600ff0e7b82 */ /* 0x000f300000000a00 */
[----:B------:R-:W5:Y:S08]  /*0060*/  LDC.64 R12, c[0x0][0x210] ;  /* 0x00008400ff0c7b82 */ /* 0x000f700000000a00 */
[----:B------:R-:W2:Y:S01]  /*0070*/  LDC.64 R16, c[0x0][0x228] ;  /* 0x00008a00ff107b82 */ /* 0x000ea20000000a00 */
[----:B-1----:R-:W-:-:S07]  /*0080*/  SHF.L.U32 R0, R0, 0x1, RZ ;  /* 0x0000000100007819 */ /* 0x002fce00000006ff */
[----:B------:R-:W1:Y:S01]  /*0090*/  LDC.64 R18, c[0x0][0x230] ;  /* 0x00008c00ff127b82 */ /* 0x000e620000000a00 */
[----:B------:R-:W-:-:S04]  /*00a0*/  LOP3.LUT R0, R0, 0xfe, RZ, 0xc0, !PT ;  /* 0x000000fe00007812 */ /* 0x000fc800078ec0ff */
[----:B---3--:R-:W-:-:S04]  /*00b0*/  LEA R0, R3, R0, 0x8 ;  /* 0x0000000003007211 */ /* 0x008fc800078e40ff */
[C---:B------:R-:W-:Y:S01]  /*00c0*/  ISETP.GE.AND P0, PT, R0.reuse, 0xb400, PT ;  /* 0x0000b4000000780c */ /* 0x040fe20003f06270 */
[----:B------:R-:W-:-:S05]  /*00d0*/  IMAD.HI R2, R0, 0x38e38e39, RZ ;  /* 0x38e38e3900027827 */ /* 0x000fca00078e02ff */
[----:B------:R-:W-:-:S04]  /*00e0*/  SHF.R.U32.HI R3, RZ, 0x1f, R2 ;  /* 0x0000001fff037819 */ /* 0x000fc80000011602 */
[----:B------:R-:W-:-:S05]  /*00f0*/  LEA.HI.SX32 R3, R2, R3, 0x1d ;  /* 0x0000000302037211 */ /* 0x000fca00078feaff */
[----:B------:R-:W-:-:S05]  /*0100*/  IMAD.HI R2, R3, 0x66666667, RZ ;  /* 0x6666666703027827 */ /* 0x000fca00078e02ff */
[----:B------:R-:W-:-:S04]  /*0110*/  SHF.R.U32.HI R5, RZ, 0x1f, R2 ;  /* 0x0000001fff057819 */ /* 0x000fc80000011602 */
[----:B------:R-:W-:Y:S02]  /*0120*/  LEA.HI.SX32 R2, R2, R5, 0x19 ;  /* 0x0000000502027211 */ /* 0x000fe400078fcaff */
[----:B------:R-:W-:-:S03]  /*0130*/  CS2R R4, SRZ ;  /* 0x0000000000047805 */ /* 0x000fc6000001ff00 */
[----:B------:R-:W-:-:S04]  /*0140*/  IMAD R11, R2, -0x140, R3 ;  /* 0xfffffec0020b7824 */ /* 0x000fc800078e0203 */
[----:B--2---:R-:W-:-:S05]  /*0150*/  IMAD.WIDE R8, R11, 0x4, R8 ;  /* 0x000000040b087825 */ /* 0x004fca00078e0208 */
[----:B------:R-:W2:Y:S04]  /*0160*/  @!P0 LDG.E.EL R4, desc[UR4][R8.64] ;  /* 0x0000000408048981 */ /* 0x000ea8000c2e1900 */
[----:B------:R3:W2:Y:S01]  /*0170*/  @!P0 LDG.E.EL R5, desc[UR4][R8.64] ;  /* 0x0000000408058981 */ /* 0x0006a2000c2e1900 */
[----:B------:R-:W-:Y:S02]  /*0180*/  CS2R R6, SRZ ;  /* 0x0000000000067805 */ /* 0x000fe4000001ff00 */
[----:B------:R-:W-:Y:S01]  /*0190*/  CS2R R2, SRZ ;  /* 0x0000000000027805 */ /* 0x000fe2000001ff00 */
[----:B----4-:R-:W-:-:S04]  /*01a0*/  IMAD.WIDE R14, R11, 0x4, R14 ;  /* 0x000000040b0e7825 */ /* 0x010fc800078e020e */
[----:B-----5:R-:W-:Y:S01]  /*01b0*/  IMAD.WIDE R12, R0, 0x4, R12 ;  /* 0x00000004000c7825 */ /* 0x020fe200078e020c */
[----:B------:R-:W4:Y:S01]  /*01c0*/  @!P0 LDG.E.EL R7, desc[UR4][R14.64] ;  /* 0x000000040e078981 */ /* 0x000f22000c2e1900 */
[----:B---3--:R-:W-:Y:S02]  /*01d0*/  CS2R R8, SRZ ;  /* 0x0000000000087805 */ /* 0x008fe4000001ff00 */
[C---:B0-----:R-:W-:Y:S01]  /*01e0*/  IMAD.WIDE R16, R11.reuse, 0x4, R16 ;  /* 0x000000040b107825 */ /* 0x041fe200078e0210 */
[----:B------:R0:W3:Y:S03]  /*01f0*/  @!P0 LDG.E.EL R6, desc[UR4][R14.64] ;  /* 0x000000040e068981 */ /* 0x0000e6000c2e1900 */
[----:B-1----:R-:W-:Y:S01]  /*0200*/  IMAD.WIDE R18, R11, 0x4, R18 ;  /* 0x000000040b127825 */ /* 0x002fe200078e0212 */
[----:B------:R1:W4:Y:S01]  /*0210*/  @!P0 LDG.E.64 R2, desc[UR4][R12.64] ;  /* 0x000000040c028981 */ /* 0x000322000c1e1b00 */
[----:B------:R-:W-:-:S03]  /*0220*/  CS2R R10, SRZ ;  /* 0x00000000000a7805 */ /* 0x000fc6000001ff00 */
[----:B------:R-:W5:Y:S04]  /*0230*/  @!P0 LDG.E.EL R9, desc[UR4][R18.64] ;  /* 0x0000000412098981 */ /* 0x000f68000c2e1900 */
[----:B------:R-:W5:Y:S04]  /*0240*/  @!P0 LDG.E.EL R10, desc[UR4][R16.64] ;  /* 0x00000004100a8981 */ /* 0x000f68000c2e1900 */
[----:B------:R-:W3:Y:S04]  /*0250*/  @!P0 LDG.E.EL R11, desc[UR4][R16.64] ;  /* 0x00000004100b8981 */ /* 0x000ee8000c2e1900 */
[----:B------:R-:W3:Y:S01]  /*0260*/  @!P0 LDG.E.EL R8, desc[UR4][R18.64] ;  /* 0x0000000412088981 */ /* 0x000ee2000c2e1900 */
[----:B0-----:R-:W-:Y:S01]  /*0270*/  HFMA2.MMA R14, -RZ, RZ, 1.625, 0 ;  /* 0x3e800000ff0e7435 */ /* 0x001fe200000001ff */
[----:B--2---:R-:W-:Y:S01]  /*0280*/  FADD R4, R4, 0.0010000000474974513054 ;  /* 0x3a83126f04047421 */ /* 0x004fe20000000000 */
[----:B------:R-:W-:-:S03]  /*0290*/  FADD R5, R5, 0.0010000000474974513054 ;  /* 0x3a83126f05057421 */ /* 0x000fc60000000000 */
[----:B-1----:R-:W0:Y:S08]  /*02a0*/  MUFU.SQRT R12, R4 ;  /* 0x00000004000c7308 */ /* 0x002e300000002000 */
[----:B------:R1:W2:Y:S01]  /*02b0*/  MUFU.SQRT R13, R5 ;  /* 0x00000005000d7308 */ /* 0x0002a20000002000 */
[C---:B0-----:R-:W-:Y:S02]  /*02c0*/  FSETP.GT.AND P1, PT, R12.reuse, 8.50705917302346158658e+37, PT ;  /* 0x7e8000000c00780b */ /* 0x041fe40003f24000 */
[----:B------:R-:W-:Y:S01]  /*02d0*/  FSETP.GEU.AND P3, PT, R12, 1.175494350822287508e-38, PT ;  /* 0x008000000c00780b */ /* 0x000fe20003f6e000 */
[----:B-1----:R-:W0:Y:S01]  /*02e0*/  LDC.64 R4, c[0x0][0x238] ;  /* 0x00008e00ff047b82 */ /* 0x002e220000000a00 */
[----:B--2---:R-:W-:-:S02]  /*02f0*/  FSETP.GT.AND P2, PT, R13, 8.50705917302346158658e+37, PT ;  /* 0x7e8000000d00780b */ /* 0x004fc40003f44000 */
[----:B------:R-:W-:-:S07]  /*0300*/  FSETP.GEU.AND P4, PT, R13, 1.175494350822287508e-38, PT ;  /* 0x008000000d00780b */ /* 0x000fce0003f8e000 */
[----:B------:R-:W-:-:S04]  /*0310*/  @P1 FMUL R12, R12, 0.25 ;  /* 0x3e8000000c0c1820 */ /* 0x000fc80000400000 */
[----:B------:R-:W-:Y:S01]  /*0320*/  @!P3 FMUL R12, R12, 16777216 ;  /* 0x4b8000000c0cb820 */ /* 0x000fe20000400000 */
[----:B------:R-:W-:-:S04]  /*0330*/  @P2 FMUL R13, R13, 0.25 ;  /* 0x3e8000000d0d2820 */ /* 0x000fc80000400000 */
[----:B------:R-:W-:Y:S01]  /*0340*/  @!P4 FMUL R13, R13, 16777216 ;  /* 0x4b8000000d0dc820 */ /* 0x000fe20000400000 */
[----:B------:R-:W1:Y:S01]  /*0350*/  MUFU.RCP R12, R12 ;  /* 0x0000000c000c7308 */ /* 0x000e620000001000 */
[----:B------:R-:W-:-:S07]  /*0360*/  FSEL R15, R14, 1, P1 ;  /* 0x3f8000000e0f7808 */ /* 0x000fce0000800000 */
[----:B------:R-:W2:Y:S01]  /*0370*/  MUFU.RCP R13, R13 ;  /* 0x0000000d000d7308 */ /* 0x000ea20000001000 */
[----:B------:R-:W-:Y:S01]  /*0380*/  FSEL R14, R14, 1, P2 ;  /* 0x3f8000000e0e7808 */ /* 0x000fe20001000000 */
[----:B------:R-:W-:-:S04]  /*0390*/  @!P3 FMUL R15, R15, 16777216 ;  /* 0x4b8000000f0fb820 */ /* 0x000fc80000400000 */
[----:B------:R-:W-:Y:S01]  /*03a0*/  @!P4 FMUL R14, R14, 16777216 ;  /* 0x4b8000000e0ec820 */ /* 0x000fe20000400000 */
[----:B----4-:R-:W-:Y:S01]  /*03b0*/  FADD R2, -R7, R2 ;  /* 0x0000000207027221 */ /* 0x010fe20000000100 */
[----:B---3--:R-:W-:Y:S01]  /*03c0*/  FADD R3, -R6, R3 ;  /* 0x0000000306037221 */ /* 0x008fe20000000100 */
[----:B-1----:R-:W-:Y:S01]  /*03d0*/  FMUL R15, R12, R15 ;  /* 0x0000000f0c0f7220 */ /* 0x002fe20000400000 */
[----:B--2---:R-:W-:-:S03]  /*03e0*/  FMUL R14, R13, R14 ;  /* 0x0000000e0d0e7220 */ /* 0x004fc60000400000 */
[----:B------:R-:W-:Y:S01]  /*03f0*/  FMUL R2, R2, R15 ;  /* 0x0000000f02027220 */ /* 0x000fe20000400000 */
[----:B------:R-:W-:-:S03]  /*0400*/  FMUL R3, R3, R14 ;  /* 0x0000000e03037220 */ /* 0x000fc60000400000 */
[----:B-----5:R-:W-:Y:S01]  /*0410*/  FFMA R2, R2, R10, R9 ;  /* 0x0000000a02027223 */ /* 0x020fe20000000009 */
[----:B------:R-:W-:-:S04]  /*0420*/  FFMA R3, R3, R11, R8 ;  /* 0x0000000b03037223 */ /* 0x000fc80000000008 */
[----:B------:R-:W-:Y:S02]  /*0430*/  FSETP.GEU.AND P1, PT, R2, RZ, PT ;  /* 0x000000ff0200720b */ /* 0x000fe40003f2e000 */
[C---:B------:R-:W-:Y:S01]  /*0440*/  FSETP.GEU.AND P2, PT, R3.reuse, RZ, PT ;  /* 0x000000ff0300720b */ /* 0x040fe20003f4e000 */
[----:B0-----:R-:W-:Y:S01]  /*0450*/  IMAD.WIDE R4, R0, 0x4, R4 ;  /* 0x0000000400047825 */ /* 0x001fe200078e0204 */
[----:B------:R-:W-:Y:S02]  /*0460*/  FSEL R2, R2, RZ, P1 ;  /* 0x000000ff02027208 */ /* 0x000fe40000800000 */
[----:B------:R-:W-:Y:S01]  /*0470*/  FSEL R3, R3, RZ, P2 ;  /* 0x000000ff03037208 */ /* 0x000fe20001000000 */
[----:B------:R-:W-:Y:S08]  /*0480*/  @P0 EXIT ;  /* 0x000000000000094d */ /* 0x000ff00003800000 */
[----:B------:R-:W-:Y:S01]  /*0490*/  STG.E.64 desc[UR4][R4.64], R2 ;  /* 0x0000000204007986 */ /* 0x000fe2000c101b04 */
[----:B------:R-:W-:Y:S05]  /*04a0*/  EXIT ;  /* 0x000000000000794d */ /* 0x000fea0003800000 */
.L_x_0:
[----:B------:R-:W-:-:S00]  /*04b0*/  BRA `(.L_x_0) ;  /* 0xfffffffc00fc7947 */ /* 0x000fc0000383ffff */
[----:B------:R-:W-:-:S00]  /*04c0*/  NOP ;  /* 0x0000000000007918 */ /* 0x000fc00000000000 */
        /* <DEDUP_REMOVED lines=11> */
.L_x_1:


//--------------------- .nv.global.init           --------------------------
	.section	.nv.global.init,"aw",@progbits
.nv.global.init:
	.type		_$_str,@object
	.size		_$_str,(_$_str_$_2 - _$_str)
_$_str:
        /*0000*/ 	.byte	0x5f, 0x5f, 0x43, 0x55, 0x44, 0x41, 0x5f, 0x46, 0x54, 0x5a, 0x00
	.type		_$_str_$_2,@object
	.size		_$_str_$_2,(.L_1 - _$_str_$_2)
_$_str_$_2:
        /*000b*/ 	.byte	0x5f, 0x5f, 0x43, 0x55, 0x44, 0x41, 0x5f, 0x50, 0x52, 0x45, 0x43, 0x5f, 0x53, 0x51, 0x52, 0x54
        /*001b*/ 	.byte	0x00
.L_1:


//--------------------- .nv.constant0.triton_poi_fused__native_batch_norm_legit_no_training_relu_23 --------------------------
	.section	.nv.constant0.triton_poi_fused__native_batch_norm_legit_no_training_relu_23,"a",@progbits
	.sectionflags	@""
	.align	4
.nv.constant0.triton_poi_fused__native_batch_norm_legit_no_training_relu_23:
	.zero		580
